	.headerflags	@"EF_CUDA_TEXMODE_UNIFIED EF_CUDA_64BIT_ADDRESS EF_CUDA_ACCELERATORS EF_CUDA_SM90 EF_CUDA_VIRTUAL_SM(EF_CUDA_SM90)"
	.elftype	@"ET_EXEC"


//--------------------- .nv.info                  --------------------------
	.section	.nv.info,"",@"SHT_CUDA_INFO"
	.align	4


	//----- nvinfo : EIATTR_REGCOUNT
	.align		4
        /*0000*/ 	.byte	0x04, 0x2f
        /*0002*/ 	.short	(.L_1 - .L_0)
	.align		4
.L_0:
        /*0004*/ 	.word	index@(triton_red_fused__to_copy_add_div_mul_pow_sum_12)
        /*0008*/ 	.word	0x00000020


	//----- nvinfo : EIATTR_MIN_STACK_SIZE
	.align		4
.L_1:
        /*000c*/ 	.byte	0x04, 0x12
        /*000e*/ 	.short	(.L_3 - .L_2)
	.align		4
.L_2:
        /*0010*/ 	.word	index@(triton_red_fused__to_copy_add_div_mul_pow_sum_12)
        /*0014*/ 	.word	0x00000000


	//----- nvinfo : EIATTR_FRAME_SIZE
	.align		4
.L_3:
        /*0018*/ 	.byte	0x04, 0x11
        /*001a*/ 	.short	(.L_5 - .L_4)
	.align		4
.L_4:
        /*001c*/ 	.word	index@(triton_red_fused__to_copy_add_div_mul_pow_sum_12)
        /*0020*/ 	.word	0x00000000


	//----- nvinfo : EIATTR_MIN_STACK_SIZE
	.align		4
.L_5:
        /*0024*/ 	.byte	0x04, 0x12
        /*0026*/ 	.short	(.L_7 - .L_6)
	.align		4
.L_6:
        /*0028*/ 	.word	index@(triton_red_fused__to_copy_add_div_mul_pow_sum_12)
        /*002c*/ 	.word	0x00000000
.L_7:


//--------------------- .nv.info.triton_red_fused__to_copy_add_div_mul_pow_sum_12 --------------------------
	.section	.nv.info.triton_red_fused__to_copy_add_div_mul_pow_sum_12,"",@"SHT_CUDA_INFO"
	.sectionflags	@""
	.align	4


	//----- nvinfo : EIATTR_CUDA_API_VERSION
	.align		4
        /*0000*/ 	.byte	0x04, 0x37
        /*0002*/ 	.short	(.L_9 - .L_8)
.L_8:
        /*0004*/ 	.word	0x0000007c


	//----- nvinfo : EIATTR_KPARAM_INFO
	.align		4
.L_9:
        /*0008*/ 	.byte	0x04, 0x17
        /*000a*/ 	.short	(.L_11 - .L_10)
.L_10:
        /*000c*/ 	.word	0x00000000
        /*0010*/ 	.short	0x0009
        /*0012*/ 	.short	0x0040
        /*0014*/ 	.byte	0x00, 0xf4, 0x21, 0x00


	//----- nvinfo : EIATTR_KPARAM_INFO
	.align		4
.L_11:
        /*0018*/ 	.byte	0x04, 0x17
        /*001a*/ 	.short	(.L_13 - .L_12)
.L_12:
        /*001c*/ 	.word	0x00000000
        /*0020*/ 	.short	0x0008
        /*0022*/ 	.short	0x003c
        /*0024*/ 	.byte	0x00, 0xf0, 0x11, 0x00


	//----- nvinfo : EIATTR_KPARAM_INFO
	.align		4
.L_13:
        /*0028*/ 	.byte	0x04, 0x17
        /*002a*/ 	.short	(.L_15 - .L_14)
.L_14:
        /*002c*/ 	.word	0x00000000
        /*0030*/ 	.short	0x0007
        /*0032*/ 	.short	0x0038
        /*0034*/ 	.byte	0x00, 0xf0, 0x11, 0x00


	//----- nvinfo : EIATTR_KPARAM_INFO
	.align		4
.L_15:
        /*0038*/ 	.byte	0x04, 0x17
        /*003a*/ 	.short	(.L_17 - .L_16)
.L_16:
        /*003c*/ 	.word	0x00000000
        /*0040*/ 	.short	0x0006
        /*0042*/ 	.short	0x0030
        /*0044*/ 	.byte	0x00, 0xf4, 0x21, 0x00


	//----- nvinfo : EIATTR_KPARAM_INFO
	.align		4
.L_17:
        /*0048*/ 	.byte	0x04, 0x17
        /*004a*/ 	.short	(.L_19 - .L_18)
.L_18:
        /*004c*/ 	.word	0x00000000
        /*0050*/ 	.short	0x0005
        /*0052*/ 	.short	0x0028
        /*0054*/ 	.byte	0x00, 0xf4, 0x21, 0x00


	//----- nvinfo : EIATTR_KPARAM_INFO
	.align		4
.L_19:
        /*0058*/ 	.byte	0x04, 0x17
        /*005a*/ 	.short	(.L_21 - .L_20)
.L_20:
        /*005c*/ 	.word	0x00000000
        /*0060*/ 	.short	0x0004
        /*0062*/ 	.short	0x0020
        /*0064*/ 	.byte	0x00, 0xf4, 0x21, 0x00


	//----- nvinfo : EIATTR_KPARAM_INFO
	.align		4
.L_21:
        /*0068*/ 	.byte	0x04, 0x17
        /*006a*/ 	.short	(.L_23 - .L_22)
.L_22:
        /*006c*/ 	.word	0x00000000
        /*0070*/ 	.short	0x0003
        /*0072*/ 	.short	0x0018
        /*0074*/ 	.byte	0x00, 0xf4, 0x21, 0x00


	//----- nvinfo : EIATTR_KPARAM_INFO
	.align		4
.L_23:
        /*0078*/ 	.byte	0x04, 0x17
        /*007a*/ 	.short	(.L_25 - .L_24)
.L_24:
        /*007c*/ 	.word	0x00000000
        /*0080*/ 	.short	0x0002
        /*0082*/ 	.short	0x0010
        /*0084*/ 	.byte	0x00, 0xf4, 0x21, 0x00


	//----- nvinfo : EIATTR_KPARAM_INFO
	.align		4
.L_25:
        /*0088*/ 	.byte	0x04, 0x17
        /*008a*/ 	.short	(.L_27 - .L_26)
.L_26:
        /*008c*/ 	.word	0x00000000
        /*0090*/ 	.short	0x0001
        /*0092*/ 	.short	0x0008
        /*0094*/ 	.byte	0x00, 0xf4, 0x21, 0x00


	//----- nvinfo : EIATTR_KPARAM_INFO
	.align		4
.L_27:
        /*0098*/ 	.byte	0x04, 0x17
        /*009a*/ 	.short	(.L_29 - .L_28)
.L_28:
        /*009c*/ 	.word	0x00000000
        /*00a0*/ 	.short	0x0000
        /*00a2*/ 	.short	0x0000
        /*00a4*/ 	.byte	0x00, 0xf4, 0x21, 0x00


	//----- nvinfo : EIATTR_SPARSE_MMA_MASK
	.align		4
.L_29:
        /*00a8*/ 	.byte	0x03, 0x50
        /*00aa*/ 	.short	0x0000


	//----- nvinfo : EIATTR_MAXREG_COUNT
	.align		4
        /*00ac*/ 	.byte	0x03, 0x1b
        /*00ae*/ 	.short	0x00ff


	//----- nvinfo : EIATTR_COOP_GROUP_MASK_REGIDS
	.align		4
        /*00b0*/ 	.byte	0x04, 0x29
        /*00b2*/ 	.short	(.L_31 - .L_30)


	//   ....[0]....
.L_30:
        /*00b4*/ 	.word	0xffffffff


	//   ....[1]....
        /*00b8*/ 	.word	0xffffffff


	//----- nvinfo : EIATTR_COOP_GROUP_INSTR_OFFSETS
	.align		4
.L_31:
        /*00bc*/ 	.byte	0x04, 0x28
        /*00be*/ 	.short	(.L_33 - .L_32)


	//   ....[0]....
.L_32:
        /*00c0*/ 	.word	0x00001150


	//   ....[1]....
        /*00c4*/ 	.word	0x00001200


	//----- nvinfo : EIATTR_EXIT_INSTR_OFFSETS
	.align		4
.L_33:
        /*00c8*/ 	.byte	0x04, 0x1c
        /*00ca*/ 	.short	(.L_35 - .L_34)


	//   ....[0]....
.L_34:
        /*00cc*/ 	.word	0x00001550


	//----- nvinfo : EIATTR_REQNTID
	.align		4
.L_35:
        /*00d0*/ 	.byte	0x04, 0x10
        /*00d2*/ 	.short	(.L_37 - .L_36)
.L_36:
        /*00d4*/ 	.word	0x00000100
        /*00d8*/ 	.word	0x00000001
        /*00dc*/ 	.word	0x00000001


	//----- nvinfo : EIATTR_CRS_STACK_SIZE
	.align		4
.L_37:
        /*00e0*/ 	.byte	0x04, 0x1e
        /*00e2*/ 	.short	(.L_39 - .L_38)
.L_38:
        /*00e4*/ 	.word	0x00000000


	//----- nvinfo : EIATTR_CBANK_PARAM_SIZE
	.align		4
.L_39:
        /*00e8*/ 	.byte	0x03, 0x19
        /*00ea*/ 	.short	0x0048


	//----- nvinfo : EIATTR_PARAM_CBANK
	.align		4
        /*00ec*/ 	.byte	0x04, 0x0a
        /*00ee*/ 	.short	(.L_41 - .L_40)
	.align		4
.L_40:
        /*00f0*/ 	.word	index@(.nv.constant0.triton_red_fused__to_copy_add_div_mul_pow_sum_12)
        /*00f4*/ 	.short	0x0210
        /*00f6*/ 	.short	0x0048


	//----- nvinfo : EIATTR_SW_WAR
	.align		4
.L_41:
        /*00f8*/ 	.byte	0x04, 0x36
        /*00fa*/ 	.short	(.L_43 - .L_42)
.L_42:
        /*00fc*/ 	.word	0x00000008
.L_43:


//--------------------- .nv.callgraph             --------------------------
	.section	.nv.callgraph,"",@"SHT_CUDA_CALLGRAPH"
	.align	4
	.sectionentsize	8
	.align		4
        /*0000*/ 	.word	0x00000000
	.align		4
        /*0004*/ 	.word	0xffffffff
	.align		4
        /*0008*/ 	.word	0x00000000
	.align		4
        /*000c*/ 	.word	0xfffffffe
	.align		4
        /*0010*/ 	.word	0x00000000
	.align		4
        /*0014*/ 	.word	0xfffffffd
	.align		4
        /*0018*/ 	.word	0x00000000
	.align		4
        /*001c*/ 	.word	0xfffffffc


//--------------------- .text.triton_red_fused__to_copy_add_div_mul_pow_sum_12 --------------------------
	.section	.text.triton_red_fused__to_copy_add_div_mul_pow_sum_12,"ax",@progbits
	.align	128
        .global         triton_red_fused__to_copy_add_div_mul_pow_sum_12
        .type           triton_red_fused__to_copy_add_div_mul_pow_sum_12,@function
        .size           triton_red_fused__to_copy_add_div_mul_pow_sum_12,(.L_x_5 - triton_red_fused__to_copy_add_div_mul_pow_sum_12)
        .other          triton_red_fused__to_copy_add_div_mul_pow_sum_12,@"STO_CUDA_ENTRY STV_DEFAULT"
triton_red_fused__to_copy_add_div_mul_pow_sum_12:
.text.triton_red_fused__to_copy_add_div_mul_pow_sum_12:
[----:B------:R-:W0:Y:S02]  /*0000*/  LDC R1, c[0x0][0x28] ;  /* 0x00000a00ff017b82 */ /* 0x000e240000000800 */
[----:B------:R-:W1:Y:S01]  /*0010*/  S2R R0, SR_TID.X ;  /* 0x0000000000007919 */ /* 0x000e620000002100 */
[----:B------:R-:W2:Y:S01]  /*0020*/  S2UR UR4, SR_CTAID.X ;  /* 0x00000000000479c3 */ /* 0x000ea20000002500 */
[----:B------:R-:W-:Y:S01]  /*0030*/  ULDC UR6, c[0x0][0x248] ;  /* 0x0000920000067ab9 */ /* 0x000fe20000000800 */
[----:B------:R-:W-:Y:S01]  /*0040*/  BSSY B0, `(.L_x_0) ;  /* 0x000010e000007945 */ /* 0x000fe20003800000 */
[----:B--2---:R-:W-:Y:S01]  /*0050*/  USHF.L.U32 UR4, UR4, 0x4, URZ ;  /* 0x0000000404047899 */ /* 0x004fe2000800063f */
[----:B-1----:R-:W-:Y:S02]  /*0060*/  SHF.R.U32.HI R2, RZ, 0x2, R0 ;  /* 0x00000002ff027819 */ /* 0x002fe40000011600 */
[----:B------:R-:W-:Y:S02]  /*0070*/  LOP3.LUT R5, R0, 0x3, RZ, 0xc0, !PT ;  /* 0x0000000300057812 */ /* 0x000fe400078ec0ff */
[----:B------:R-:W-:Y:S02]  /*0080*/  SGXT.U32 R2, R2, 0x4 ;  /* 0x000000040202781a */ /* 0x000fe40000000000 */
[----:B------:R-:W-:-:S02]  /*0090*/  SHF.L.U32 R3, R5, 0x1, RZ ;  /* 0x0000000105037819 */ /* 0x000fc400000006ff */
[----:B------:R-:W-:Y:S01]  /*00a0*/  LOP3.LUT R2, R2, UR4, RZ, 0xfc, !PT ;  /* 0x0000000402027c12 */ /* 0x000fe2000f8efcff */
[----:B------:R-:W-:-:S03]  /*00b0*/  ULDC.64 UR4, c[0x0][0x208] ;  /* 0x0000820000047ab9 */ /* 0x000fc60000000a00 */
[C---:B------:R-:W-:Y:S02]  /*00c0*/  ISETP.GE.AND P1, PT, R2.reuse, UR6, PT ;  /* 0x0000000602007c0c */ /* 0x040fe4000bf26270 */
[----:B------:R-:W-:-:S11]  /*00d0*/  LEA R4, R2, R5, 0xc ;  /* 0x0000000502047211 */ /* 0x000fd600078e60ff */
[----:B------:R-:W-:Y:S01]  /*00e0*/  @P1 MOV R7, RZ ;  /* 0x000000ff00071202 */ /* 0x000fe20000000f00 */
[----:B------:R-:W-:Y:S06]  /*00f0*/  @P1 BRA `(.L_x_1) ;  /* 0x0000001000081947 */ /* 0x000fec0003800000 */
[----:B------:R-:W1:Y:S01]  /*0100*/  LDC.64 R10, c[0x0][0x218] ;  /* 0x00008600ff0a7b82 */ /* 0x000e620000000a00 */
[----:B------:R-:W-:Y:S02]  /*0110*/  ULDC.64 UR8, c[0x0][0x228] ;  /* 0x00008a0000087ab9 */ /* 0x000fe40000000a00 */
[----:B------:R-:W-:-:S04]  /*0120*/  IADD3 R8, P0, R3, UR8, RZ ;  /* 0x0000000803087c10 */ /* 0x000fc8000ff1e0ff */
[----:B------:R-:W-:Y:S01]  /*0130*/  IADD3.X R9, RZ, UR9, RZ, P0, !PT ;  /* 0x00000009ff097c10 */ /* 0x000fe200087fe4ff */
[----:B------:R-:W2:Y:S04]  /*0140*/  LDC.64 R12, c[0x0][0x220] ;  /* 0x00008800ff0c7b82 */ /* 0x000ea80000000a00 */
[----:B------:R-:W3:Y:S04]  /*0150*/  LDG.E.EL.U16 R5, desc[UR4][R8.64] ;  /* 0x0000000408057981 */ /* 0x000ee8000c2e1500 */
[----:B------:R-:W4:Y:S08]  /*0160*/  LDC.64 R14, c[0x0][0x230] ;  /* 0x00008c00ff0e7b82 */ /* 0x000f300000000a00 */
[----:B------:R-:W5:Y:S01]  /*0170*/  LDC.64 R16, c[0x0][0x238] ;  /* 0x00008e00ff107b82 */ /* 0x000f620000000a00 */
[----:B-1----:R-:W-:-:S06]  /*0180*/  IMAD.WIDE R6, R4, 0x2, R10 ;  /* 0x0000000204067825 */ /* 0x002fcc00078e020a */
[----:B------:R-:W3:Y:S01]  /*0190*/  LDG.E.EL.U16 R6, desc[UR4][R6.64] ;  /* 0x0000000406067981 */ /* 0x000ee2000c2e1500 */
[----:B--2---:R-:W-:-:S06]  /*01a0*/  IMAD.WIDE R22, R4, 0x2, R12 ;  /* 0x0000000204167825 */ /* 0x004fcc00078e020c */
[----:B------:R-:W2:Y:S01]  /*01b0*/  LDG.E.EL.U16 R22, desc[UR4][R22.64] ;  /* 0x0000000416167981 */ /* 0x000ea2000c2e1500 */
[----:B----4-:R-:W-:-:S06]  /*01c0*/  IMAD.WIDE R20, R4, 0x2, R14 ;  /* 0x0000000204147825 */ /* 0x010fcc00078e020e */
[----:B------:R-:W4:Y:S01]  /*01d0*/  LDG.E.EL.U16 R20, desc[UR4][R20.64] ;  /* 0x0000000414147981 */ /* 0x000f22000c2e1500 */
[----:B-----5:R-:W-:-:S06]  /*01e0*/  IMAD.WIDE R18, R4, 0x2, R16 ;  /* 0x0000000204127825 */ /* 0x020fcc00078e0210 */
[----:B------:R-:W5:Y:S01]  /*01f0*/  LDG.E.EL.U16 R18, desc[UR4][R18.64] ;  /* 0x0000000412127981 */ /* 0x000f62000c2e1500 */
[----:B---3--:R-:W-:Y:S02]  /*0200*/  HADD2.F32 R5, -RZ, R5.H0_H0 ;  /* 0x20000005ff057230 */ /* 0x008fe40000004100 */
[----:B------:R-:W-:Y:S02]  /*0210*/  HADD2.F32 R24, -RZ, R6.H0_H0 ;  /* 0x20000006ff187230 */ /* 0x000fe40000004100 */
[----:B--2---:R-:W-:Y:S01]  /*0220*/  HADD2.F32 R27, -RZ, R22.H0_H0 ;  /* 0x20000016ff1b7230 */ /* 0x004fe20000004100 */
[----:B------:R-:W-:-:S04]  /*0230*/  IADD3 R22, P0, R8, 0x8, RZ ;  /* 0x0000000808167810 */ /* 0x000fc80007f1e0ff */
[----:B------:R-:W-:Y:S01]  /*0240*/  FADD R24, R24, R27 ;  /* 0x0000001b18187221 */ /* 0x000fe20000000000 */
[----:B----4-:R-:W-:-:S03]  /*0250*/  HADD2.F32 R25, -RZ, R20.H0_H0 ;  /* 0x20000014ff197230 */ /* 0x010fc60000004100 */
[----:B------:R-:W-:Y:S01]  /*0260*/  FMUL R24, R5, R24 ;  /* 0x0000001805187220 */ /* 0x000fe20000400000 */
[----:B-----5:R-:W-:Y:S01]  /*0270*/  HADD2.F32 R26, -RZ, R18.H0_H0 ;  /* 0x20000012ff1a7230 */ /* 0x020fe20000004100 */
[----:B------:R-:W-:-:S04]  /*0280*/  HFMA2.MMA R6, -RZ, RZ, 0, 0 ;  /* 0x00000000ff067435 */ /* 0x000fc800000001ff */
[----:B------:R-:W-:Y:S01]  /*0290*/  FADD R7, R25, R26 ;  /* 0x0000001a19077221 */ /* 0x000fe20000000000 */
[----:B------:R-:W-:Y:S02]  /*02a0*/  MOV R5, RZ ;  /* 0x000000ff00057202 */ /* 0x000fe40000000f00 */
[----:B------:R-:W-:Y:S01]  /*02b0*/  IADD3.X R23, RZ, R9, RZ, P0, !PT ;  /* 0x00000009ff177210 */ /* 0x000fe200007fe4ff */
[----:B------:R-:W-:-:S07]  /*02c0*/  FFMA R7, R7, R24, RZ ;  /* 0x0000001807077223 */ /* 0x000fce00000000ff */
.L_x_2:
[----:B------:R-:W-:-:S04]  /*02d0*/  IADD3 R27, R6, 0x4, RZ ;  /* 0x00000004061b7810 */ /* 0x000fc80007ffe0ff */
[----:B------:R-:W-:-:S05]  /*02e0*/  LOP3.LUT R27, R4, R27, RZ, 0xfc, !PT ;  /* 0x0000001b041b7212 */ /* 0x000fca00078efcff */
[----:B------:R-:W-:-:S04]  /*02f0*/  IMAD.WIDE R20, R27, 0x2, R12 ;  /* 0x000000021b147825 */ /* 0x000fc800078e020c */
[----:B------:R-:W-:Y:S02]  /*0300*/  IMAD.WIDE R28, R27, 0x2, R10 ;  /* 0x000000021b1c7825 */ /* 0x000fe400078e020a */
[----:B------:R-:W2:Y:S04]  /*0310*/  LDG.E.EL.U16 R20, desc[UR4][R20.64] ;  /* 0x0000000414147981 */ /* 0x000ea8000c2e1500 */
[----:B------:R-:W3:Y:S01]  /*0320*/  LDG.E.EL.U16 R24, desc[UR4][R28.64] ;  /* 0x000000041c187981 */ /* 0x000ee2000c2e1500 */
[----:B------:R-:W-:-:S04]  /*0330*/  IADD3 R25, R6, 0x8, RZ ;  /* 0x0000000806197810 */ /* 0x000fc80007ffe0ff */
[----:B------:R-:W-:Y:S01]  /*0340*/  LOP3.LUT R25, R4, R25, RZ, 0xfc, !PT ;  /* 0x0000001904197212 */ /* 0x000fe200078efcff */
[----:B------:R-:W-:-:S04]  /*0350*/  IMAD.WIDE R8, R27, 0x2, R14 ;  /* 0x000000021b087825 */ /* 0x000fc800078e020e */
[----:B------:R-:W-:Y:S02]  /*0360*/  IMAD.WIDE R18, R25, 0x2, R10 ;  /* 0x0000000219127825 */ /* 0x000fe400078e020a */
[----:B------:R-:W4:Y:S02]  /*0370*/  LDG.E.EL.U16 R8, desc[UR4][R8.64] ;  /* 0x0000000408087981 */ /* 0x000f24000c2e1500 */
[----:B------:R-:W-:Y:S02]  /*0380*/  IMAD.WIDE R26, R27, 0x2, R16 ;  /* 0x000000021b1a7825 */ /* 0x000fe400078e0210 */
[----:B------:R1:W5:Y:S04]  /*0390*/  LDG.E.EL.U16 R28, desc[UR4][R18.64] ;  /* 0x00000004121c7981 */ /* 0x000368000c2e1500 */
[----:B------:R-:W5:Y:S01]  /*03a0*/  LDG.E.EL.U16 R9, desc[UR4][R26.64] ;  /* 0x000000041a097981 */ /* 0x000f62000c2e1500 */
[----:B-1----:R-:W-:-:S02]  /*03b0*/  MOV R18, R22 ;  /* 0x0000001600127202 */ /* 0x002fc40000000f00 */
[----:B------:R-:W-:-:S05]  /*03c0*/  MOV R19, R23 ;  /* 0x0000001700137202 */ /* 0x000fca0000000f00 */
[----:B------:R-:W5:Y:S01]  /*03d0*/  LDG.E.EL.U16 R26, desc[UR4][R18.64] ;  /* 0x00000004121a7981 */ /* 0x000f62000c2e1500 */
[----:B------:R-:W-:-:S03]  /*03e0*/  IMAD.WIDE R22, R25, 0x2, R14 ;  /* 0x0000000219167825 */ /* 0x000fc600078e020e */
[----:B------:R-:W5:Y:S04]  /*03f0*/  LDG.E.EL.U16 R27, desc[UR4][R18.64+0x8] ;  /* 0x00000804121b7981 */ /* 0x000f68000c2e1500 */
[----:B------:R-:W5:Y:S01]  /*0400*/  LDG.E.EL.U16 R22, desc[UR4][R22.64] ;  /* 0x0000000416167981 */ /* 0x000f62000c2e1500 */
[----:B--2---:R-:W-:Y:S02]  /*0410*/  HADD2.F32 R29, -RZ, R20.H0_H0 ;  /* 0x20000014ff1d7230 */ /* 0x004fe40000004100 */
[----:B------:R-:W-:-:S04]  /*0420*/  IMAD.WIDE R20, R25, 0x2, R12 ;  /* 0x0000000219147825 */ /* 0x000fc800078e020c */
[----:B---3--:R-:W-:Y:S02]  /*0430*/  HADD2.F32 R24, -RZ, R24.H0_H0 ;  /* 0x20000018ff187230 */ /* 0x008fe40000004100 */
[----:B------:R-:W2:Y:S03]  /*0440*/  LDG.E.EL.U16 R20, desc[UR4][R20.64] ;  /* 0x0000000414147981 */ /* 0x000ea6000c2e1500 */
[----:B------:R-:W-:Y:S01]  /*0450*/  FADD R29, R24, R29 ;  /* 0x0000001d181d7221 */ /* 0x000fe20000000000 */
[----:B------:R-:W-:-:S06]  /*0460*/  IMAD.WIDE R24, R25, 0x2, R16 ;  /* 0x0000000219187825 */ /* 0x000fcc00078e0210 */
[----:B------:R-:W3:Y:S01]  /*0470*/  LDG.E.EL.U16 R24, desc[UR4][R24.64] ;  /* 0x0000000418187981 */ /* 0x000ee2000c2e1500 */
[----:B----4-:R-:W-:Y:S02]  /*0480*/  HADD2.F32 R8, -RZ, R8.H0_H0 ;  /* 0x20000008ff087230 */ /* 0x010fe40000004100 */
[----:B-----5:R-:W-:Y:S02]  /*0490*/  HADD2.F32 R9, -RZ, R9.H0_H0 ;  /* 0x20000009ff097230 */ /* 0x020fe40000004100 */
[----:B------:R-:W-:-:S05]  /*04a0*/  HADD2.F32 R26, -RZ, R26.H0_H0 ;  /* 0x2000001aff1a7230 */ /* 0x000fca0000004100 */
[----:B------:R-:W-:Y:S01]  /*04b0*/  FMUL R26, R26, R29 ;  /* 0x0000001d1a1a7220 */ /* 0x000fe20000400000 */
[----:B------:R-:W-:Y:S01]  /*04c0*/  IADD3 R29, R6, 0xc, RZ ;  /* 0x0000000c061d7810 */ /* 0x000fe20007ffe0ff */
[----:B------:R-:W-:-:S03]  /*04d0*/  FADD R8, R8, R9 ;  /* 0x0000000908087221 */ /* 0x000fc60000000000 */
[----:B------:R-:W-:Y:S01]  /*04e0*/  LOP3.LUT R29, R4, R29, RZ, 0xfc, !PT ;  /* 0x0000001d041d7212 */ /* 0x000fe200078efcff */
[----:B------:R-:W-:Y:S02]  /*04f0*/  HADD2.F32 R28, -RZ, R28.H0_H0 ;  /* 0x2000001cff1c7230 */ /* 0x000fe40000004100 */
[----:B------:R-:W-:Y:S01]  /*0500*/  FFMA R7, R8, R26, R7 ;  /* 0x0000001a08077223 */ /* 0x000fe20000000007 */
[----:B------:R-:W-:Y:S02]  /*0510*/  HADD2.F32 R27, -RZ, R27.H0_H0 ;  /* 0x2000001bff1b7230 */ /* 0x000fe40000004100 */
[----:B------:R-:W-:-:S04]  /*0520*/  IMAD.WIDE R8, R29, 0x2, R10 ;  /* 0x000000021d087825 */ /* 0x000fc800078e020a */
[----:B------:R-:W-:Y:S02]  /*0530*/  HADD2.F32 R22, -RZ, R22.H0_H0 ;  /* 0x20000016ff167230 */ /* 0x000fe40000004100 */
[----:B------:R1:W4:Y:S02]  /*0540*/  LDG.E.EL.U16 R8, desc[UR4][R8.64] ;  /* 0x0000000408087981 */ /* 0x000324000c2e1500 */
[----:B-1----:R-:W-:Y:S01]  /*0550*/  IADD3 R9, R6, 0x10, RZ ;  /* 0x0000001006097810 */ /* 0x002fe20007ffe0ff */
[----:B--2---:R-:W-:Y:S02]  /*0560*/  HADD2.F32 R23, -RZ, R20.H0_H0 ;  /* 0x20000014ff177230 */ /* 0x004fe40000004100 */
[----:B------:R-:W-:-:S04]  /*0570*/  IMAD.WIDE R20, R29, 0x2, R12 ;  /* 0x000000021d147825 */ /* 0x000fc800078e020c */
[----:B------:R-:W-:Y:S02]  /*0580*/  FADD R23, R28, R23 ;  /* 0x000000171c177221 */ /* 0x000fe40000000000 */
[----:B------:R1:W2:Y:S01]  /*0590*/  LDG.E.EL.U16 R28, desc[UR4][R20.64] ;  /* 0x00000004141c7981 */ /* 0x0002a2000c2e1500 */
[----:B---3--:R-:W-:Y:S02]  /*05a0*/  HADD2.F32 R25, -RZ, R24.H0_H0 ;  /* 0x20000018ff197230 */ /* 0x008fe40000004100 */
[----:B------:R-:W-:-:S03]  /*05b0*/  FMUL R27, R27, R23 ;  /* 0x000000171b1b7220 */ /* 0x000fc60000400000 */
[----:B------:R-:W-:Y:S01]  /*05c0*/  FADD R26, R22, R25 ;  /* 0x00000019161a7221 */ /* 0x000fe20000000000 */
[----:B------:R-:W-:-:S04]  /*05d0*/  IMAD.WIDE R22, R29, 0x2, R14 ;  /* 0x000000021d167825 */ /* 0x000fc800078e020e */
[----:B------:R-:W-:Y:S01]  /*05e0*/  IMAD.WIDE R24, R29, 0x2, R16 ;  /* 0x000000021d187825 */ /* 0x000fe200078e0210 */
[----:B------:R-:W-:Y:S01]  /*05f0*/  LOP3.LUT R29, R4, R9, RZ, 0xfc, !PT ;  /* 0x00000009041d7212 */ /* 0x000fe200078efcff */
[----:B------:R3:W5:Y:S04]  /*0600*/  LDG.E.EL.U16 R22, desc[UR4][R22.64] ;  /* 0x0000000416167981 */ /* 0x000768000c2e1500 */
[----:B------:R-:W5:Y:S04]  /*0610*/  LDG.E.EL.U16 R9, desc[UR4][R18.64+0x10] ;  /* 0x0000100412097981 */ /* 0x000f68000c2e1500 */
[----:B------:R-:W5:Y:S01]  /*0620*/  LDG.E.EL.U16 R24, desc[UR4][R24.64] ;  /* 0x0000000418187981 */ /* 0x000f62000c2e1500 */
[----:B-1----:R-:W-:-:S04]  /*0630*/  IMAD.WIDE R20, R29, 0x2, R10 ;  /* 0x000000021d147825 */ /* 0x002fc800078e020a */
[----:B---3--:R-:W-:Y:S01]  /*0640*/  FFMA R23, R26, R27, R7 ;  /* 0x0000001b1a177223 */ /* 0x008fe20000000007 */
[C---:B------:R-:W-:Y:S01]  /*0650*/  IMAD.WIDE R26, R29.reuse, 0x2, R12 ;  /* 0x000000021d1a7825 */ /* 0x040fe200078e020c */
[----:B------:R1:W3:Y:S05]  /*0660*/  LDG.E.EL.U16 R7, desc[UR4][R20.64] ;  /* 0x0000000414077981 */ /* 0x0002ea000c2e1500 */
[----:B------:R1:W3:Y:S01]  /*0670*/  LDG.E.EL.U16 R26, desc[UR4][R26.64] ;  /* 0x000000041a1a7981 */ /* 0x0002e2000c2e1500 */
[----:B----4-:R-:W-:Y:S02]  /*0680*/  HADD2.F32 R8, -RZ, R8.H0_H0 ;  /* 0x20000008ff087230 */ /* 0x010fe40000004100 */
[----:B-1----:R-:W-:-:S06]  /*0690*/  IMAD.WIDE R20, R29, 0x2, R16 ;  /* 0x000000021d147825 */ /* 0x002fcc00078e0210 */
[----:B------:R-:W4:Y:S04]  /*06a0*/  LDG.E.EL.U16 R20, desc[UR4][R20.64] ;  /* 0x0000000414147981 */ /* 0x000f28000c2e1500 */
[----:B------:R-:W4:Y:S01]  /*06b0*/  LDG.E.EL.U16 R21, desc[UR4][R18.64+0x18] ;  /* 0x0000180412157981 */ /* 0x000f22000c2e1500 */
[----:B--2---:R-:W-:-:S05]  /*06c0*/  HADD2.F32 R28, -RZ, R28.H0_H0 ;  /* 0x2000001cff1c7230 */ /* 0x004fca0000004100 */
[----:B------:R-:W-:Y:S01]  /*06d0*/  FADD R8, R8, R28 ;  /* 0x0000001c08087221 */ /* 0x000fe20000000000 */
[----:B-----5:R-:W-:Y:S02]  /*06e0*/  HADD2.F32 R22, -RZ, R22.H0_H0 ;  /* 0x20000016ff167230 */ /* 0x020fe40000004100 */
[----:B------:R-:W-:Y:S02]  /*06f0*/  HADD2.F32 R9, -RZ, R9.H0_H0 ;  /* 0x20000009ff097230 */ /* 0x000fe40000004100 */
[----:B------:R-:W-:-:S03]  /*0700*/  HADD2.F32 R25, -RZ, R24.H0_H0 ;  /* 0x20000018ff197230 */ /* 0x000fc60000004100 */
[----:B------:R-:W-:Y:S01]  /*0710*/  FMUL R8, R9, R8 ;  /* 0x0000000809087220 */ /* 0x000fe20000400000 */
[----:B------:R-:W-:Y:S01]  /*0720*/  IADD3 R9, R6, 0x14, RZ ;  /* 0x0000001406097810 */ /* 0x000fe20007ffe0ff */
[----:B------:R-:W-:-:S03]  /*0730*/  FADD R22, R22, R25 ;  /* 0x0000001916167221 */ /* 0x000fc60000000000 */
[----:B0-----:R-:W-:Y:S01]  /*0740*/  LOP3.LUT R27, R4, R9, RZ, 0xfc, !PT ;  /* 0x00000009041b7212 */ /* 0x001fe200078efcff */
[----:B------:R-:W-:Y:S01]  /*0750*/  FFMA R28, R22, R8, R23 ;  /* 0x00000008161c7223 */ /* 0x000fe20000000017 */
[----:B------:R-:W-:-:S04]  /*0760*/  IMAD.WIDE R8, R29, 0x2, R14 ;  /* 0x000000021d087825 */ /* 0x000fc800078e020e */
[----:B---3--:R-:W-:Y:S02]  /*0770*/  HADD2.F32 R29, -RZ, R7.H0_H0 ;  /* 0x20000007ff1d7230 */ /* 0x008fe40000004100 */
[----:B------:R0:W2:Y:S01]  /*0780*/  LDG.E.EL.U16 R7, desc[UR4][R8.64] ;  /* 0x0000000408077981 */ /* 0x0000a2000c2e1500 */
[----:B------:R-:W-:Y:S02]  /*0790*/  HADD2.F32 R26, -RZ, R26.H0_H0 ;  /* 0x2000001aff1a7230 */ /* 0x000fe40000004100 */
[----:B------:R-:W-:-:S04]  /*07a0*/  IMAD.WIDE R22, R27, 0x2, R10 ;  /* 0x000000021b167825 */ /* 0x000fc800078e020a */
[----:B------:R-:W-:-:S04]  /*07b0*/  IMAD.WIDE R24, R27, 0x2, R12 ;  /* 0x000000021b187825 */ /* 0x000fc800078e020c */
[----:B------:R-:W-:Y:S01]  /*07c0*/  FADD R29, R29, R26 ;  /* 0x0000001a1d1d7221 */ /* 0x000fe20000000000 */
[----:B------:R4:W3:Y:S01]  /*07d0*/  LDG.E.EL.U16 R22, desc[UR4][R22.64] ;  /* 0x0000000416167981 */ /* 0x0008e2000c2e1500 */
[----:B0-----:R-:W-:-:S03]  /*07e0*/  IMAD.WIDE R8, R27, 0x2, R14 ;  /* 0x000000021b087825 */ /* 0x001fc600078e020e */
[----:B------:R0:W5:Y:S01]  /*07f0*/  LDG.E.EL.U16 R24, desc[UR4][R24.64] ;  /* 0x0000000418187981 */ /* 0x000162000c2e1500 */
[----:B------:R-:W-:-:S03]  /*0800*/  IMAD.WIDE R26, R27, 0x2, R16 ;  /* 0x000000021b1a7825 */ /* 0x000fc600078e0210 */
[----:B------:R-:W5:Y:S04]  /*0810*/  LDG.E.EL.U16 R8, desc[UR4][R8.64] ;  /* 0x0000000408087981 */ /* 0x000f68000c2e1500 */
[----:B------:R1:W5:Y:S04]  /*0820*/  LDG.E.EL.U16 R26, desc[UR4][R26.64] ;  /* 0x000000041a1a7981 */ /* 0x000368000c2e1500 */
[----:B------:R-:W5:Y:S01]  /*0830*/  LDG.E.EL.U16 R9, desc[UR4][R18.64+0x20] ;  /* 0x0000200412097981 */ /* 0x000f62000c2e1500 */
[----:B----4-:R-:W-:Y:S02]  /*0840*/  HADD2.F32 R23, -RZ, R20.H0_H0 ;  /* 0x20000014ff177230 */ /* 0x010fe40000004100 */
[----:B------:R-:W-:-:S05]  /*0850*/  HADD2.F32 R20, -RZ, R21.H0_H0 ;  /* 0x20000015ff147230 */ /* 0x000fca0000004100 */
[----:B------:R-:W-:Y:S01]  /*0860*/  FMUL R20, R20, R29 ;  /* 0x0000001d14147220 */ /* 0x000fe20000400000 */
[----:B0-----:R-:W-:-:S04]  /*0870*/  IADD3 R25, R6, 0x18, RZ ;  /* 0x0000001806197810 */ /* 0x001fc80007ffe0ff */
[----:B------:R-:W-:Y:S02]  /*0880*/  LOP3.LUT R25, R4, R25, RZ, 0xfc, !PT ;  /* 0x0000001904197212 */ /* 0x000fe400078efcff */
[----:B-1----:R-:W-:-:S04]  /*0890*/  IADD3 R27, R6, 0x1c, RZ ;  /* 0x0000001c061b7810 */ /* 0x002fc80007ffe0ff */
[----:B------:R-:W-:Y:S01]  /*08a0*/  LOP3.LUT R27, R4, R27, RZ, 0xfc, !PT ;  /* 0x0000001b041b7212 */ /* 0x000fe200078efcff */
[----:B--2---:R-:W-:-:S05]  /*08b0*/  HADD2.F32 R7, -RZ, R7.H0_H0 ;  /* 0x20000007ff077230 */ /* 0x004fca0000004100 */
[----:B------:R-:W-:-:S04]  /*08c0*/  FADD R7, R7, R23 ;  /* 0x0000001707077221 */ /* 0x000fc80000000000 */
[----:B------:R-:W-:Y:S01]  /*08d0*/  FFMA R20, R7, R20, R28 ;  /* 0x0000001407147223 */ /* 0x000fe2000000001c */
[----:B---3--:R-:W-:Y:S02]  /*08e0*/  HADD2.F32 R22, -RZ, R22.H0_H0 ;  /* 0x20000016ff167230 */ /* 0x008fe40000004100 */
[----:B-----5:R-:W-:Y:S02]  /*08f0*/  HADD2.F32 R7, -RZ, R24.H0_H0 ;  /* 0x20000018ff077230 */ /* 0x020fe40000004100 */
[----:B------:R-:W-:-:S03]  /*0900*/  HADD2.F32 R8, -RZ, R8.H0_H0 ;  /* 0x20000008ff087230 */ /* 0x000fc60000004100 */
[----:B------:R-:W-:Y:S01]  /*0910*/  FADD R22, R22, R7 ;  /* 0x0000000716167221 */ /* 0x000fe20000000000 */
[----:B------:R-:W-:Y:S02]  /*0920*/  HADD2.F32 R21, -RZ, R26.H0_H0 ;  /* 0x2000001aff157230 */ /* 0x000fe40000004100 */
[C---:B------:R-:W-:Y:S01]  /*0930*/  IMAD.WIDE R28, R25.reuse, 0x2, R12 ;  /* 0x00000002191c7825 */ /* 0x040fe200078e020c */
[----:B------:R-:W2:Y:S03]  /*0940*/  LDG.E.EL.U16 R26, desc[UR4][R18.64+0x28] ;  /* 0x00002804121a7981 */ /* 0x000ea6000c2e1500 */
[----:B------:R-:W-:Y:S02]  /*0950*/  HADD2.F32 R7, -RZ, R9.H0_H0 ;  /* 0x20000009ff077230 */ /* 0x000fe40000004100 */
[----:B------:R-:W-:Y:S01]  /*0960*/  FADD R21, R8, R21 ;  /* 0x0000001508157221 */ /* 0x000fe20000000000 */
[----:B------:R-:W-:-:S04]  /*0970*/  IMAD.WIDE R8, R25, 0x2, R10 ;  /* 0x0000000219087825 */ /* 0x000fc800078e020a */
[----:B------:R-:W-:Y:S01]  /*0980*/  FMUL R22, R7, R22 ;  /* 0x0000001607167220 */ /* 0x000fe20000400000 */
[----:B------:R0:W3:Y:S03]  /*0990*/  LDG.E.EL.U16 R23, desc[UR4][R8.64] ;  /* 0x0000000408177981 */ /* 0x0000e6000c2e1500 */
[----:B------:R-:W-:Y:S01]  /*09a0*/  FFMA R22, R21, R22, R20 ;  /* 0x0000001615167223 */ /* 0x000fe20000000014 */
[----:B------:R1:W4:Y:S01]  /*09b0*/  LDG.E.EL.U16 R7, desc[UR4][R28.64] ;  /* 0x000000041c077981 */ /* 0x000322000c2e1500 */
[----:B------:R-:W-:-:S04]  /*09c0*/  IMAD.WIDE R20, R25, 0x2, R14 ;  /* 0x0000000219147825 */ /* 0x000fc800078e020e */
[----:B0-----:R-:W-:Y:S02]  /*09d0*/  IMAD.WIDE R8, R25, 0x2, R16 ;  /* 0x0000000219087825 */ /* 0x001fe400078e0210 */
[----:B------:R-:W5:Y:S02]  /*09e0*/  LDG.E.EL.U16 R20, desc[UR4][R20.64] ;  /* 0x0000000414147981 */ /* 0x000f64000c2e1500 */
[C---:B------:R-:W-:Y:S02]  /*09f0*/  IMAD.WIDE R24, R27.reuse, 0x2, R10 ;  /* 0x000000021b187825 */ /* 0x040fe400078e020a */
[----:B------:R-:W5:Y:S02]  /*0a00*/  LDG.E.EL.U16 R8, desc[UR4][R8.64] ;  /* 0x0000000408087981 */ /* 0x000f64000c2e1500 */
[----:B-1----:R-:W-:Y:S02]  /*0a10*/  IMAD.WIDE R28, R27, 0x2, R12 ;  /* 0x000000021b1c7825 */ /* 0x002fe400078e020c */
[----:B------:R0:W5:Y:S04]  /*0a20*/  LDG.E.EL.U16 R24, desc[UR4][R24.64] ;  /* 0x0000000418187981 */ /* 0x000168000c2e1500 */
[----:B------:R-:W5:Y:S01]  /*0a30*/  LDG.E.EL.U16 R28, desc[UR4][R28.64] ;  /* 0x000000041c1c7981 */ /* 0x000f62000c2e1500 */
[----:B0-----:R-:W-:-:S04]  /*0a40*/  IADD3 R25, R6, 0x20, RZ ;  /* 0x0000002006197810 */ /* 0x001fc80007ffe0ff */
[----:B------:R-:W-:Y:S01]  /*0a50*/  LOP3.LUT R25, R4, R25, RZ, 0xfc, !PT ;  /* 0x0000001904197212 */ /* 0x000fe200078efcff */
[----:B--2---:R-:W-:Y:S02]  /*0a60*/  HADD2.F32 R26, -RZ, R26.H0_H0 ;  /* 0x2000001aff1a7230 */ /* 0x004fe40000004100 */
[----:B---3--:R-:W-:Y:S02]  /*0a70*/  HADD2.F32 R23, -RZ, R23.H0_H0 ;  /* 0x20000017ff177230 */ /* 0x008fe40000004100 */
[----:B----4-:R-:W-:-:S05]  /*0a80*/  HADD2.F32 R7, -RZ, R7.H0_H0 ;  /* 0x20000007ff077230 */ /* 0x010fca0000004100 */
[----:B------:R-:W-:Y:S01]  /*0a90*/  FADD R23, R23, R7 ;  /* 0x0000000717177221 */ /* 0x000fe20000000000 */
[----:B-----5:R-:W-:-:S03]  /*0aa0*/  HADD2.F32 R20, -RZ, R20.H0_H0 ;  /* 0x20000014ff147230 */ /* 0x020fc60000004100 */
[----:B------:R-:W-:Y:S01]  /*0ab0*/  FMUL R23, R26, R23 ;  /* 0x000000171a177220 */ /* 0x000fe20000400000 */
[----:B------:R-:W-:Y:S02]  /*0ac0*/  HADD2.F32 R21, -RZ, R8.H0_H0 ;  /* 0x20000008ff157230 */ /* 0x000fe40000004100 */
[----:B------:R-:W-:-:S04]  /*0ad0*/  IMAD.WIDE R8, R27, 0x2, R14 ;  /* 0x000000021b087825 */ /* 0x000fc800078e020e */
[----:B------:R-:W-:-:S04]  /*0ae0*/  IMAD.WIDE R26, R27, 0x2, R16 ;  /* 0x000000021b1a7825 */ /* 0x000fc800078e0210 */
[----:B------:R-:W-:Y:S01]  /*0af0*/  FADD R21, R20, R21 ;  /* 0x0000001514157221 */ /* 0x000fe20000000000 */
[----:B------:R0:W2:Y:S01]  /*0b00*/  LDG.E.EL.U16 R7, desc[UR4][R8.64] ;  /* 0x0000000408077981 */ /* 0x0000a2000c2e1500 */
[----:B------:R-:W-:Y:S02]  /*0b10*/  HADD2.F32 R24, -RZ, R24.H0_H0 ;  /* 0x20000018ff187230 */ /* 0x000fe40000004100 */
[----:B------:R-:W-:Y:S01]  /*0b20*/  HADD2.F32 R29, -RZ, R28.H0_H0 ;  /* 0x2000001cff1d7230 */ /* 0x000fe20000004100 */
[----:B------:R1:W3:Y:S04]  /*0b30*/  LDG.E.EL.U16 R26, desc[UR4][R26.64] ;  /* 0x000000041a1a7981 */ /* 0x0002e8000c2e1500 */
[----:B------:R-:W4:Y:S01]  /*0b40*/  LDG.E.EL.U16 R28, desc[UR4][R18.64+0x30] ;  /* 0x00003004121c7981 */ /* 0x000f22000c2e1500 */
[----:B0-----:R-:W-:-:S04]  /*0b50*/  IMAD.WIDE R8, R25, 0x2, R10 ;  /* 0x0000000219087825 */ /* 0x001fc800078e020a */
[----:B------:R-:W-:Y:S01]  /*0b60*/  FADD R29, R24, R29 ;  /* 0x0000001d181d7221 */ /* 0x000fe20000000000 */
[----:B-1----:R-:W-:Y:S01]  /*0b70*/  FFMA R27, R21, R23, R22 ;  /* 0x00000017151b7223 */ /* 0x002fe20000000016 */
[C---:B------:R-:W-:Y:S01]  /*0b80*/  IMAD.WIDE R20, R25.reuse, 0x2, R12 ;  /* 0x0000000219147825 */ /* 0x040fe200078e020c */
[----:B------:R-:W5:Y:S03]  /*0b90*/  LDG.E.EL.U16 R8, desc[UR4][R8.64] ;  /* 0x0000000408087981 */ /* 0x000f66000c2e1500 */
[C---:B------:R-:W-:Y:S02]  /*0ba0*/  IMAD.WIDE R22, R25.reuse, 0x2, R14 ;  /* 0x0000000219167825 */ /* 0x040fe400078e020e */
[----:B------:R-:W5:Y:S02]  /*0bb0*/  LDG.E.EL.U16 R20, desc[UR4][R20.64] ;  /* 0x0000000414147981 */ /* 0x000f64000c2e1500 */
[----:B------:R-:W-:-:S02]  /*0bc0*/  IMAD.WIDE R24, R25, 0x2, R16 ;  /* 0x0000000219187825 */ /* 0x000fc400078e0210 */
[----:B------:R-:W5:Y:S04]  /*0bd0*/  LDG.E.EL.U16 R22, desc[UR4][R22.64] ;  /* 0x0000000416167981 */ /* 0x000f68000c2e1500 */
[----:B------:R-:W5:Y:S04]  /*0be0*/  LDG.E.EL.U16 R24, desc[UR4][R24.64] ;  /* 0x0000000418187981 */ /* 0x000f68000c2e1500 */
[----:B------:R-:W5:Y:S01]  /*0bf0*/  LDG.E.EL.U16 R21, desc[UR4][R18.64+0x38] ;  /* 0x0000380412157981 */ /* 0x000f62000c2e1500 */
[----:B--2---:R-:W-:Y:S02]  /*0c00*/  HADD2.F32 R7, -RZ, R7.H0_H0 ;  /* 0x20000007ff077230 */ /* 0x004fe40000004100 */
[----:B---3--:R-:W-:-:S02]  /*0c10*/  HADD2.F32 R26, -RZ, R26.H0_H0 ;  /* 0x2000001aff1a7230 */ /* 0x008fc40000004100 */
[----:B----4-:R-:W-:-:S03]  /*0c20*/  HADD2.F32 R28, -RZ, R28.H0_H0 ;  /* 0x2000001cff1c7230 */ /* 0x010fc60000004100 */
[----:B------:R-:W-:Y:S01]  /*0c30*/  FADD R26, R7, R26 ;  /* 0x0000001a071a7221 */ /* 0x000fe20000000000 */
[----:B------:R-:W-:Y:S01]  /*0c40*/  IADD3 R7, R6, 0x24, RZ ;  /* 0x0000002406077810 */ /* 0x000fe20007ffe0ff */
[----:B------:R-:W-:Y:S01]  /*0c50*/  FMUL R28, R28, R29 ;  /* 0x0000001d1c1c7220 */ /* 0x000fe20000400000 */
[----:B-----5:R-:W-:-:S03]  /*0c60*/  HADD2.F32 R8, -RZ, R8.H0_H0 ;  /* 0x20000008ff087230 */ /* 0x020fc60000004100 */
[----:B------:R-:W-:Y:S01]  /*0c70*/  FFMA R27, R26, R28, R27 ;  /* 0x0000001c1a1b7223 */ /* 0x000fe2000000001b */
[----:B------:R-:W-:Y:S01]  /*0c80*/  HADD2.F32 R9, -RZ, R20.H0_H0 ;  /* 0x20000014ff097230 */ /* 0x000fe20000004100 */
[----:B------:R-:W-:Y:S01]  /*0c90*/  LOP3.LUT R7, R4, R7, RZ, 0xfc, !PT ;  /* 0x0000000704077212 */ /* 0x000fe200078efcff */
[----:B------:R-:W-:-:S03]  /*0ca0*/  HADD2.F32 R22, -RZ, R22.H0_H0 ;  /* 0x20000016ff167230 */ /* 0x000fc60000004100 */
[----:B------:R-:W-:Y:S01]  /*0cb0*/  FADD R28, R8, R9 ;  /* 0x00000009081c7221 */ /* 0x000fe20000000000 */
[----:B------:R-:W-:Y:S02]  /*0cc0*/  HADD2.F32 R23, -RZ, R24.H0_H0 ;  /* 0x20000018ff177230 */ /* 0x000fe40000004100 */
[----:B------:R-:W-:-:S03]  /*0cd0*/  HADD2.F32 R21, -RZ, R21.H0_H0 ;  /* 0x20000015ff157230 */ /* 0x000fc60000004100 */
[----:B------:R-:W-:Y:S01]  /*0ce0*/  FADD R26, R22, R23 ;  /* 0x00000017161a7221 */ /* 0x000fe20000000000 */
[----:B------:R-:W-:-:S04]  /*0cf0*/  IMAD.WIDE R8, R7, 0x2, R10 ;  /* 0x0000000207087825 */ /* 0x000fc800078e020a */
[----:B------:R-:W-:Y:S01]  /*0d00*/  FMUL R28, R21, R28 ;  /* 0x0000001c151c7220 */ /* 0x000fe20000400000 */
[C---:B------:R-:W-:Y:S01]  /*0d10*/  IMAD.WIDE R22, R7.reuse, 0x2, R12 ;  /* 0x0000000207167825 */ /* 0x040fe200078e020c */
[----:B------:R-:W2:Y:S03]  /*0d20*/  LDG.E.EL.U16 R8, desc[UR4][R8.64] ;  /* 0x0000000408087981 */ /* 0x000ea6000c2e1500 */
[C---:B------:R-:W-:Y:S02]  /*0d30*/  IMAD.WIDE R20, R7.reuse, 0x2, R14 ;  /* 0x0000000207147825 */ /* 0x040fe400078e020e */
[----:B------:R-:W3:Y:S02]  /*0d40*/  LDG.E.EL.U16 R22, desc[UR4][R22.64] ;  /* 0x0000000416167981 */ /* 0x000ee4000c2e1500 */
[----:B------:R-:W-:Y:S01]  /*0d50*/  IMAD.WIDE R24, R7, 0x2, R16 ;  /* 0x0000000207187825 */ /* 0x000fe200078e0210 */
[----:B------:R-:W-:Y:S01]  /*0d60*/  IADD3 R7, R6, 0x28, RZ ;  /* 0x0000002806077810 */ /* 0x000fe20007ffe0ff */
[----:B------:R0:W4:Y:S04]  /*0d70*/  LDG.E.EL.U16 R20, desc[UR4][R20.64] ;  /* 0x0000000414147981 */ /* 0x000128000c2e1500 */
[----:B------:R-:W5:Y:S01]  /*0d80*/  LDG.E.EL.U16 R24, desc[UR4][R24.64] ;  /* 0x0000000418187981 */ /* 0x000f62000c2e1500 */
[----:B------:R-:W-:-:S03]  /*0d90*/  LOP3.LUT R7, R4, R7, RZ, 0xfc, !PT ;  /* 0x0000000704077212 */ /* 0x000fc600078efcff */
[----:B------:R-:W5:Y:S01]  /*0da0*/  LDG.E.EL.U16 R23, desc[UR4][R18.64+0x40] ;  /* 0x0000400412177981 */ /* 0x000f62000c2e1500 */
[----:B0-----:R-:W-:Y:S01]  /*0db0*/  FFMA R21, R26, R28, R27 ;  /* 0x0000001c1a157223 */ /* 0x001fe2000000001b */
[----:B------:R-:W-:-:S04]  /*0dc0*/  IMAD.WIDE R26, R7, 0x2, R10 ;  /* 0x00000002071a7825 */ /* 0x000fc800078e020a */
[----:B------:R-:W-:Y:S02]  /*0dd0*/  IMAD.WIDE R28, R7, 0x2, R12 ;  /* 0x00000002071c7825 */ /* 0x000fe400078e020c */
[----:B------:R0:W5:Y:S04]  /*0de0*/  LDG.E.EL.U16 R26, desc[UR4][R26.64] ;  /* 0x000000041a1a7981 */ /* 0x000168000c2e1500 */
[----:B------:R-:W5:Y:S01]  /*0df0*/  LDG.E.EL.U16 R28, desc[UR4][R28.64] ;  /* 0x000000041c1c7981 */ /* 0x000f62000c2e1500 */
[----:B--2---:R-:W-:Y:S02]  /*0e00*/  HADD2.F32 R8, -RZ, R8.H0_H0 ;  /* 0x20000008ff087230 */ /* 0x004fe40000004100 */
[----:B---3--:R-:W-:Y:S02]  /*0e10*/  HADD2.F32 R9, -RZ, R22.H0_H0 ;  /* 0x20000016ff097230 */ /* 0x008fe40000004100 */
[----:B----4-:R-:W-:-:S02]  /*0e20*/  HADD2.F32 R20, -RZ, R20.H0_H0 ;  /* 0x20000014ff147230 */ /* 0x010fc40000004100 */
[----:B-----5:R-:W-:Y:S02]  /*0e30*/  HADD2.F32 R25, -RZ, R24.H0_H0 ;  /* 0x20000018ff197230 */ /* 0x020fe40000004100 */
[----:B------:R-:W-:Y:S01]  /*0e40*/  FADD R24, R8, R9 ;  /* 0x0000000908187221 */ /* 0x000fe20000000000 */
[----:B------:R-:W-:-:S04]  /*0e50*/  IMAD.WIDE R8, R7, 0x2, R14 ;  /* 0x0000000207087825 */ /* 0x000fc800078e020e */
[----:B------:R-:W-:Y:S01]  /*0e60*/  FADD R20, R20, R25 ;  /* 0x0000001914147221 */ /* 0x000fe20000000000 */
[----:B------:R-:W-:Y:S01]  /*0e70*/  HADD2.F32 R23, -RZ, R23.H0_H0 ;  /* 0x20000017ff177230 */ /* 0x000fe20000004100 */
[----:B------:R-:W-:Y:S01]  /*0e80*/  IADD3 R25, P0, R6, 0x2c, RZ ;  /* 0x0000002c06197810 */ /* 0x000fe20007f1e0ff */
[----:B------:R-:W-:Y:S01]  /*0e90*/  IMAD.WIDE R6, R7, 0x2, R16 ;  /* 0x0000000207067825 */ /* 0x000fe200078e0210 */
[----:B------:R1:W2:Y:S03]  /*0ea0*/  LDG.E.EL.U16 R22, desc[UR4][R8.64] ;  /* 0x0000000408167981 */ /* 0x0002a6000c2e1500 */
[----:B0-----:R-:W-:Y:S01]  /*0eb0*/  FMUL R27, R23, R24 ;  /* 0x00000018171b7220 */ /* 0x001fe20000400000 */
[----:B------:R-:W-:Y:S01]  /*0ec0*/  LOP3.LUT R23, R4, R25, RZ, 0xfc, !PT ;  /* 0x0000001904177212 */ /* 0x000fe200078efcff */
[----:B------:R0:W3:Y:S01]  /*0ed0*/  LDG.E.EL.U16 R6, desc[UR4][R6.64] ;  /* 0x0000000406067981 */ /* 0x0000e2000c2e1500 */
[----:B------:R-:W-:-:S02]  /*0ee0*/  HADD2.F32 R24, -RZ, R26.H0_H0 ;  /* 0x2000001aff187230 */ /* 0x000fc40000004100 */
[----:B------:R-:W-:Y:S02]  /*0ef0*/  HADD2.F32 R29, -RZ, R28.H0_H0 ;  /* 0x2000001cff1d7230 */ /* 0x000fe40000004100 */
[----:B-1----:R-:W-:-:S04]  /*0f00*/  IMAD.WIDE R8, R23, 0x2, R12 ;  /* 0x0000000217087825 */ /* 0x002fc800078e020c */
[----:B0-----:R-:W-:Y:S01]  /*0f10*/  FFMA R7, R20, R27, R21 ;  /* 0x0000001b14077223 */ /* 0x001fe20000000015 */
[----:B------:R-:W-:-:S04]  /*0f20*/  IMAD.WIDE R20, R23, 0x2, R10 ;  /* 0x0000000217147825 */ /* 0x000fc800078e020a */
[----:B------:R-:W-:Y:S01]  /*0f30*/  FADD R24, R24, R29 ;  /* 0x0000001d18187221 */ /* 0x000fe20000000000 */
[----:B------:R3:W4:Y:S01]  /*0f40*/  LDG.E.EL.U16 R8, desc[UR4][R8.64] ;  /* 0x0000000408087981 */ /* 0x000722000c2e1500 */
[----:B------:R-:W-:-:S03]  /*0f50*/  IMAD.WIDE R26, R23, 0x2, R14 ;  /* 0x00000002171a7825 */ /* 0x000fc600078e020e */
[----:B------:R-:W5:Y:S01]  /*0f60*/  LDG.E.EL.U16 R20, desc[UR4][R20.64] ;  /* 0x0000000414147981 */ /* 0x000f62000c2e1500 */
[----:B------:R-:W-:-:S03]  /*0f70*/  IMAD.WIDE R28, R23, 0x2, R16 ;  /* 0x00000002171c7825 */ /* 0x000fc600078e0210 */
[----:B------:R-:W5:Y:S04]  /*0f80*/  LDG.E.EL.U16 R26, desc[UR4][R26.64] ;  /* 0x000000041a1a7981 */ /* 0x000f68000c2e1500 */
[----:B------:R-:W5:Y:S04]  /*0f90*/  LDG.E.EL.U16 R28, desc[UR4][R28.64] ;  /* 0x000000041c1c7981 */ /* 0x000f68000c2e1500 */
[----:B------:R-:W5:Y:S04]  /*0fa0*/  LDG.E.EL.U16 R21, desc[UR4][R18.64+0x48] ;  /* 0x0000480412157981 */ /* 0x000f68000c2e1500 */
[----:B------:R-:W5:Y:S01]  /*0fb0*/  LDG.E.EL.U16 R23, desc[UR4][R18.64+0x50] ;  /* 0x0000500412177981 */ /* 0x000f62000c2e1500 */
[----:B------:R-:W-:-:S02]  /*0fc0*/  IADD3.X R5, RZ, R5, RZ, P0, !PT ;  /* 0x00000005ff057210 */ /* 0x000fc400007fe4ff */
[----:B------:R-:W-:-:S04]  /*0fd0*/  ISETP.GE.U32.AND P0, PT, R25, 0xffc, PT ;  /* 0x00000ffc1900780c */ /* 0x000fc80003f06070 */
[----:B------:R-:W-:Y:S01]  /*0fe0*/  ISETP.GE.U32.AND.EX P0, PT, R5, RZ, PT, P0 ;  /* 0x000000ff0500720c */ /* 0x000fe20003f06100 */
[----:B--2---:R-:W-:Y:S02]  /*0ff0*/  HADD2.F32 R22, -RZ, R22.H0_H0 ;  /* 0x20000016ff167230 */ /* 0x004fe40000004100 */
[----:B---3--:R-:W-:-:S05]  /*1000*/  HADD2.F32 R9, -RZ, R6.H0_H0 ;  /* 0x20000006ff097230 */ /* 0x008fca0000004100 */
[----:B------:R-:W-:Y:S01]  /*1010*/  FADD R22, R22, R9 ;  /* 0x0000000916167221 */ /* 0x000fe20000000000 */
[----:B----4-:R-:W-:Y:S02]  /*1020*/  HADD2.F32 R9, -RZ, R8.H0_H0 ;  /* 0x20000008ff097230 */ /* 0x010fe40000004100 */
[----:B-----5:R-:W-:Y:S02]  /*1030*/  HADD2.F32 R20, -RZ, R20.H0_H0 ;  /* 0x20000014ff147230 */ /* 0x020fe40000004100 */
[----:B------:R-:W-:-:S03]  /*1040*/  HADD2.F32 R26, -RZ, R26.H0_H0 ;  /* 0x2000001aff1a7230 */ /* 0x000fc60000004100 */
[----:B------:R-:W-:Y:S01]  /*1050*/  FADD R20, R20, R9 ;  /* 0x0000000914147221 */ /* 0x000fe20000000000 */
[----:B------:R-:W-:Y:S02]  /*1060*/  HADD2.F32 R6, -RZ, R21.H0_H0 ;  /* 0x20000015ff067230 */ /* 0x000fe40000004100 */
[----:B------:R-:W-:Y:S02]  /*1070*/  HADD2.F32 R21, -RZ, R28.H0_H0 ;  /* 0x2000001cff157230 */ /* 0x000fe40000004100 */
[----:B------:R-:W-:Y:S02]  /*1080*/  HADD2.F32 R23, -RZ, R23.H0_H0 ;  /* 0x20000017ff177230 */ /* 0x000fe40000004100 */
[----:B------:R-:W-:Y:S01]  /*1090*/  FMUL R6, R6, R24 ;  /* 0x0000001806067220 */ /* 0x000fe20000400000 */
[----:B------:R-:W-:-:S03]  /*10a0*/  FADD R26, R26, R21 ;  /* 0x000000151a1a7221 */ /* 0x000fc60000000000 */
[----:B------:R-:W-:Y:S01]  /*10b0*/  FFMA R7, R22, R6, R7 ;  /* 0x0000000616077223 */ /* 0x000fe20000000007 */
[----:B------:R-:W-:Y:S01]  /*10c0*/  IADD3 R22, P2, R18, 0x58, RZ ;  /* 0x0000005812167810 */ /* 0x000fe20007f5e0ff */
[----:B------:R-:W-:Y:S01]  /*10d0*/  FMUL R20, R23, R20 ;  /* 0x0000001417147220 */ /* 0x000fe20000400000 */
[----:B------:R-:W-:Y:S02]  /*10e0*/  MOV R6, R25 ;  /* 0x0000001900067202 */ /* 0x000fe40000000f00 */
[----:B------:R-:W-:Y:S01]  /*10f0*/  IADD3.X R23, RZ, R19, RZ, P2, !PT ;  /* 0x00000013ff177210 */ /* 0x000fe200017fe4ff */
[----:B------:R-:W-:Y:S01]  /*1100*/  FFMA R7, R26, R20, R7 ;  /* 0x000000141a077223 */ /* 0x000fe20000000007 */
[----:B------:R-:W-:Y:S07]  /*1110*/  @!P0 BRA `(.L_x_2) ;  /* 0xfffffff0006c8947 */ /* 0x000fee000383ffff */
.L_x_1:
[----:B------:R-:W-:Y:S05]  /*1120*/  BSYNC B0 ;  /* 0x0000000000007941 */ /* 0x000fea0003800000 */
.L_x_0:
[----:B------:R-:W1:Y:S01]  /*1130*/  LDC.64 R18, c[0x0][0x240] ;  /* 0x00009000ff127b82 */ /* 0x000e620000000a00 */
[----:B------:R-:W-:Y:S01]  /*1140*/  HFMA2.MMA R5, -RZ, RZ, 0, 0 ;  /* 0x00000000ff057435 */ /* 0x000fe200000001ff */
[----:B------:R-:W2:Y:S06]  /*1150*/  SHFL.BFLY PT, R6, R7, 0x2, 0x1f ;  /* 0x0c401f0007067f89 */ /* 0x000eac00000e0000 */
[----:B------:R-:W3:Y:S08]  /*1160*/  LDC.64 R16, c[0x0][0x218] ;  /* 0x00008600ff107b82 */ /* 0x000ef00000000a00 */
[----:B------:R-:W3:Y:S08]  /*1170*/  LDC.64 R14, c[0x0][0x220] ;  /* 0x00008800ff0e7b82 */ /* 0x000ef00000000a00 */
[----:B------:R-:W3:Y:S01]  /*1180*/  LDC.64 R12, c[0x0][0x230] ;  /* 0x00008c00ff0c7b82 */ /* 0x000ee20000000a00 */
[----:B-1----:R-:W-:-:S07]  /*1190*/  IMAD.WIDE R18, R2, 0x4, R18 ;  /* 0x0000000402127825 */ /* 0x002fce00078e0212 */
[----:B------:R-:W3:Y:S01]  /*11a0*/  LDC.64 R10, c[0x0][0x238] ;  /* 0x00008e00ff0a7b82 */ /* 0x000ee20000000a00 */
[----:B------:R-:W4:Y:S01]  /*11b0*/  @!P1 LDG.E.EL R5, desc[UR4][R18.64] ;  /* 0x0000000412059981 */ /* 0x000f22000c2e1900 */
[----:B--2---:R-:W-:Y:S01]  /*11c0*/  FADD R6, R6, R7 ;  /* 0x0000000706067221 */ /* 0x004fe20000000000 */
[----:B------:R-:W-:Y:S01]  /*11d0*/  LOP3.LUT P0, RZ, R0, 0xc0, RZ, 0xc0, !PT ;  /* 0x000000c000ff7812 */ /* 0x000fe2000780c0ff */
[----:B------:R-:W-:Y:S02]  /*11e0*/  ULDC.64 UR8, c[0x0][0x228] ;  /* 0x00008a0000087ab9 */ /* 0x000fe40000000a00 */
[----:B------:R-:W-:Y:S01]  /*11f0*/  IADD3 R0, P2, R3, UR8, RZ ;  /* 0x0000000803007c10 */ /* 0x000fe2000ff5e0ff */
[----:B------:R-:W1:Y:S01]  /*1200*/  SHFL.BFLY PT, R21, R6, 0x1, 0x1f ;  /* 0x0c201f0006157f89 */ /* 0x000e6200000e0000 */
[----:B------:R-:W3:Y:S01]  /*1210*/  LDC.64 R8, c[0x0][0x210] ;  /* 0x00008400ff087b82 */ /* 0x000ee20000000a00 */
[----:B------:R-:W-:Y:S02]  /*1220*/  ISETP.LT.AND P0, PT, R2, UR6, !P0 ;  /* 0x0000000602007c0c */ /* 0x000fe4000c701270 */
[----:B------:R-:W-:Y:S01]  /*1230*/  MOV R3, 0xfffffffc ;  /* 0xfffffffc00037802 */ /* 0x000fe20000000f00 */
[----:B-1----:R-:W-:-:S04]  /*1240*/  FADD R21, R6, R21 ;  /* 0x0000001506157221 */ /* 0x002fc80000000000 */
[----:B------:R-:W-:Y:S01]  /*1250*/  FMUL R6, R21, 0.5 ;  /* 0x3f00000015067820 */ /* 0x000fe20000400000 */
[----:B----4-:R-:W-:-:S04]  /*1260*/  FMUL R20, R5, R5 ;  /* 0x0000000505147220 */ /* 0x010fc80000400000 */
[----:B------:R-:W-:-:S04]  /*1270*/  FMUL R7, R20, R5 ;  /* 0x0000000514077220 */ /* 0x000fc80000400000 */
[----:B------:R-:W-:Y:S01]  /*1280*/  FMUL R2, R6, R7 ;  /* 0x0000000706027220 */ /* 0x000fe20000400000 */
[----:B------:R-:W-:Y:S02]  /*1290*/  IADD3.X R7, RZ, UR9, RZ, P2, !PT ;  /* 0x00000009ff077c10 */ /* 0x000fe400097fe4ff */
[----:B------:R-:W-:Y:S01]  /*12a0*/  MOV R6, 0xffffffff ;  /* 0xffffffff00067802 */ /* 0x000fe20000000f00 */
[----:B0--3--:R-:W-:-:S07]  /*12b0*/  FMUL R2, R2, 0.000244140625 ;  /* 0x3980000002027820 */ /* 0x009fce0000400000 */
.L_x_3:
[----:B------:R-:W-:Y:S02]  /*12c0*/  IADD3 R3, P2, R3, 0x4, RZ ;  /* 0x0000000403037810 */ /* 0x000fe40007f5e0ff */
[----:B------:R-:W-:Y:S02]  /*12d0*/  PRMT R28, RZ, 0x7610, R28 ;  /* 0x00007610ff1c7816 */ /* 0x000fe4000000001c */
[----:B0-----:R-:W-:Y:S02]  /*12e0*/  LOP3.LUT R27, R4, R3, RZ, 0xfc, !PT ;  /* 0x00000003041b7212 */ /* 0x001fe400078efcff */
[----:B------:R-:W-:-:S03]  /*12f0*/  PRMT R26, RZ, 0x7610, R26 ;  /* 0x00007610ff1a7816 */ /* 0x000fc6000000001a */
[----:B------:R-:W-:-:S04]  /*1300*/  IMAD.WIDE R18, R27, 0x2, R16 ;  /* 0x000000021b127825 */ /* 0x000fc800078e0210 */
[C---:B------:R-:W-:Y:S01]  /*1310*/  IMAD.WIDE R20, R27.reuse, 0x2, R14 ;  /* 0x000000021b147825 */ /* 0x040fe200078e020e */
[----:B------:R-:W2:Y:S04]  /*1320*/  @!P1 LDG.E.EF.U16 R28, desc[UR4][R18.64] ;  /* 0x00000004121c9981 */ /* 0x000ea8000c0e1500 */
[----:B------:R0:W3:Y:S01]  /*1330*/  @!P1 LDG.E.EF.U16 R26, desc[UR4][R20.64] ;  /* 0x00000004141a9981 */ /* 0x0000e2000c0e1500 */
[----:B------:R-:W-:Y:S01]  /*1340*/  PRMT R29, RZ, 0x7610, R29 ;  /* 0x00007610ff1d7816 */ /* 0x000fe2000000001d */
[----:B------:R-:W-:-:S04]  /*1350*/  IMAD.WIDE R22, R27, 0x2, R12 ;  /* 0x000000021b167825 */ /* 0x000fc800078e020c */
[----:B------:R-:W-:Y:S01]  /*1360*/  IMAD.WIDE R24, R27, 0x2, R10 ;  /* 0x000000021b187825 */ /* 0x000fe200078e020a */
[----:B0-----:R-:W-:-:S04]  /*1370*/  PRMT R20, RZ, 0x7610, R20 ;  /* 0x00007610ff147816 */ /* 0x001fc80000000014 */
[----:B------:R-:W4:Y:S01]  /*1380*/  @!P1 LDG.E.EF.U16 R29, desc[UR4][R24.64] ;  /* 0x00000004181d9981 */ /* 0x000f22000c0e1500 */
[----:B------:R-:W-:-:S03]  /*1390*/  MOV R18, R0 ;  /* 0x0000000000127202 */ /* 0x000fc60000000f00 */
[----:B------:R-:W5:Y:S01]  /*13a0*/  @!P1 LDG.E.EF.U16 R20, desc[UR4][R22.64] ;  /* 0x0000000416149981 */ /* 0x000f62000c0e1500 */
[----:B------:R-:W-:Y:S02]  /*13b0*/  MOV R19, R7 ;  /* 0x0000000700137202 */ /* 0x000fe40000000f00 */
[----:B------:R-:W-:-:S03]  /*13c0*/  PRMT R21, RZ, 0x7610, R21 ;  /* 0x00007610ff157816 */ /* 0x000fc60000000015 */
[----:B------:R-:W5:Y:S01]  /*13d0*/  LDG.E.EL.U16 R18, desc[UR4][R18.64] ;  /* 0x0000000412127981 */ /* 0x000f62000c2e1500 */
[----:B--2---:R-:W-:Y:S02]  /*13e0*/  HADD2.F32 R28, -RZ, R28.H0_H0 ;  /* 0x2000001cff1c7230 */ /* 0x004fe40000004100 */
[----:B---3--:R-:W-:-:S05]  /*13f0*/  HADD2.F32 R26, -RZ, R26.H0_H0 ;  /* 0x2000001aff1a7230 */ /* 0x008fca0000004100 */
[----:B------:R-:W-:Y:S01]  /*1400*/  FADD R28, R28, R26 ;  /* 0x0000001a1c1c7221 */ /* 0x000fe20000000000 */
[----:B------:R-:W-:-:S05]  /*1410*/  IMAD.WIDE R26, R27, 0x2, R8 ;  /* 0x000000021b1a7825 */ /* 0x000fca00078e0208 */
[----:B------:R-:W2:Y:S01]  /*1420*/  @!P1 LDG.E.EF.U16 R21, desc[UR4][R26.64] ;  /* 0x000000041a159981 */ /* 0x000ea2000c0e1500 */
[----:B----4-:R-:W-:Y:S02]  /*1430*/  HADD2.F32 R29, -RZ, R29.H0_H0 ;  /* 0x2000001dff1d7230 */ /* 0x010fe40000004100 */
[----:B-----5:R-:W-:-:S05]  /*1440*/  HADD2.F32 R20, -RZ, R20.H0_H0 ;  /* 0x20000014ff147230 */ /* 0x020fca0000004100 */
[----:B------:R-:W-:Y:S01]  /*1450*/  FADD R20, R20, R29 ;  /* 0x0000001d14147221 */ /* 0x000fe20000000000 */
[----:B------:R-:W-:-:S03]  /*1460*/  HADD2.F32 R25, -RZ, R18.H0_H0 ;  /* 0x20000012ff197230 */ /* 0x000fc60000004100 */
[----:B------:R-:W-:Y:S02]  /*1470*/  FADD R23, R20, R20 ;  /* 0x0000001414177221 */ /* 0x000fe40000000000 */
[----:B------:R-:W-:Y:S02]  /*1480*/  FMUL R28, R25, R28 ;  /* 0x0000001c191c7220 */ /* 0x000fe40000400000 */
[----:B------:R-:W-:-:S04]  /*1490*/  FMUL R23, R2, R23 ;  /* 0x0000001702177220 */ /* 0x000fc80000400000 */
[----:B------:R-:W-:Y:S01]  /*14a0*/  FFMA R23, R28, R5, -R23 ;  /* 0x000000051c177223 */ /* 0x000fe20000000817 */
[----:B------:R-:W-:Y:S02]  /*14b0*/  IADD3.X R6, RZ, R6, RZ, P2, !PT ;  /* 0x00000006ff067210 */ /* 0x000fe400017fe4ff */
[----:B------:R-:W-:-:S04]  /*14c0*/  ISETP.GE.U32.AND P2, PT, R3, 0xffc, PT ;  /* 0x00000ffc0300780c */ /* 0x000fc80003f46070 */
[----:B------:R-:W-:Y:S02]  /*14d0*/  ISETP.GE.U32.AND.EX P2, PT, R6, RZ, PT, P2 ;  /* 0x000000ff0600720c */ /* 0x000fe40003f46120 */
[----:B------:R-:W-:-:S04]  /*14e0*/  IADD3 R0, P3, R0, 0x8, RZ ;  /* 0x0000000800007810 */ /* 0x000fc80007f7e0ff */
[----:B------:R-:W-:Y:S01]  /*14f0*/  IADD3.X R7, RZ, R7, RZ, P3, !PT ;  /* 0x00000007ff077210 */ /* 0x000fe20001ffe4ff */
[----:B--2---:R-:W-:-:S05]  /*1500*/  HADD2.F32 R18, -RZ, R21.H0_H0 ;  /* 0x20000015ff127230 */ /* 0x004fca0000004100 */
[----:B------:R-:W-:-:S05]  /*1510*/  FADD R23, R18, R23 ;  /* 0x0000001712177221 */ /* 0x000fca0000000000 */
[----:B------:R-:W-:-:S05]  /*1520*/  F2FP.F16.F32.PACK_AB R23, RZ, R23 ;  /* 0x00000017ff17723e */ /* 0x000fca00000000ff */
[----:B------:R0:W-:Y:S01]  /*1530*/  @P0 STG.E.U16 desc[UR4][R26.64], R23 ;  /* 0x000000171a000986 */ /* 0x0001e2000c101504 */
[----:B------:R-:W-:Y:S05]  /*1540*/  @!P2 BRA `(.L_x_3) ;  /* 0xfffffffc005ca947 */ /* 0x000fea000383ffff */
[----:B------:R-:W-:Y:S05]  /*1550*/  EXIT ;  /* 0x000000000000794d */ /* 0x000fea0003800000 */
.L_x_4:
[----:B------:R-:W-:-:S00]  /*1560*/  BRA `(.L_x_4) ;  /* 0xfffffffc00fc7947 */ /* 0x000fc0000383ffff */
[----:B------:R-:W-:-:S00]  /*1570*/  NOP ;  /* 0x0000000000007918 */ /* 0x000fc00000000000 */
        /* <DEDUP_REMOVED lines=8> */
.L_x_5:


//--------------------- .nv.constant0.triton_red_fused__to_copy_add_div_mul_pow_sum_12 --------------------------
	.section	.nv.constant0.triton_red_fused__to_copy_add_div_mul_pow_sum_12,"a",@progbits
	.sectionflags	@""
	.align	4
.nv.constant0.triton_red_fused__to_copy_add_div_mul_pow_sum_12:
	.zero		600
